//
// Generated by NVIDIA NVVM Compiler
//
// Compiler Build ID: CL-36424714
// Cuda compilation tools, release 13.0, V13.0.88
// Based on NVVM 20.0.0
//

.version 9.0
.target sm_100
.address_size 64

	// .globl	_Z7parSortPiS_i

.visible .entry _Z7parSortPiS_i(
	.param .u64 .ptr .align 1 _Z7parSortPiS_i_param_0,
	.param .u64 .ptr .align 1 _Z7parSortPiS_i_param_1,
	.param .u32 _Z7parSortPiS_i_param_2
)
{
	.reg .pred 	%p<86>;
	.reg .b32 	%r<100>;
	.reg .b64 	%rd<23>;

	ld.param.u64 	%rd8, [_Z7parSortPiS_i_param_0];
	ld.param.u64 	%rd7, [_Z7parSortPiS_i_param_1];
	ld.param.u32 	%r25, [_Z7parSortPiS_i_param_2];
	cvta.to.global.u64 	%rd1, %rd8;
	mov.u32 	%r26, %ctaid.x;
	mov.u32 	%r27, %ntid.x;
	mov.u32 	%r28, %tid.x;
	mad.lo.s32 	%r1, %r26, %r27, %r28;
	setp.ge.s32 	%p1, %r1, %r25;
	@%p1 bra 	$L__BB0_15;
	mul.wide.s32 	%rd10, %r1, 4;
	add.s64 	%rd11, %rd1, %rd10;
	ld.global.u32 	%r2, [%rd11];
	setp.lt.s32 	%p2, %r25, 1;
	mov.b64 	%rd22, 0;
	@%p2 bra 	$L__BB0_14;
	and.b32  	%r3, %r25, 7;
	setp.lt.u32 	%p3, %r25, 8;
	mov.b32 	%r94, 0;
	mov.u32 	%r99, %r94;
	@%p3 bra 	$L__BB0_5;
	and.b32  	%r94, %r25, 2147483640;
	add.s64 	%rd21, %rd1, 16;
	mov.b32 	%r88, 0;
	mov.u32 	%r99, %r88;
$L__BB0_4:
	.pragma "nounroll";
	ld.global.u32 	%r32, [%rd21+-16];
	setp.lt.s32 	%p4, %r32, %r2;
	setp.eq.s32 	%p5, %r32, %r2;
	setp.lt.s32 	%p6, %r88, %r1;
	and.pred  	%p7, %p6, %p5;
	or.pred  	%p8, %p4, %p7;
	selp.u32 	%r33, 1, 0, %p8;
	add.s32 	%r34, %r99, %r33;
	ld.global.u32 	%r35, [%rd21+-12];
	setp.lt.s32 	%p9, %r35, %r2;
	setp.eq.s32 	%p10, %r35, %r2;
	add.s32 	%r36, %r88, 1;
	setp.lt.s32 	%p11, %r36, %r1;
	and.pred  	%p12, %p11, %p10;
	or.pred  	%p13, %p9, %p12;
	selp.u32 	%r37, 1, 0, %p13;
	add.s32 	%r38, %r34, %r37;
	ld.global.u32 	%r39, [%rd21+-8];
	setp.lt.s32 	%p14, %r39, %r2;
	setp.eq.s32 	%p15, %r39, %r2;
	add.s32 	%r40, %r88, 2;
	setp.lt.s32 	%p16, %r40, %r1;
	and.pred  	%p17, %p16, %p15;
	or.pred  	%p18, %p14, %p17;
	selp.u32 	%r41, 1, 0, %p18;
	add.s32 	%r42, %r38, %r41;
	ld.global.u32 	%r43, [%rd21+-4];
	setp.lt.s32 	%p19, %r43, %r2;
	setp.eq.s32 	%p20, %r43, %r2;
	add.s32 	%r44, %r88, 3;
	setp.lt.s32 	%p21, %r44, %r1;
	and.pred  	%p22, %p21, %p20;
	or.pred  	%p23, %p19, %p22;
	selp.u32 	%r45, 1, 0, %p23;
	add.s32 	%r46, %r42, %r45;
	ld.global.u32 	%r47, [%rd21];
	setp.lt.s32 	%p24, %r47, %r2;
	setp.eq.s32 	%p25, %r47, %r2;
	add.s32 	%r48, %r88, 4;
	setp.lt.s32 	%p26, %r48, %r1;
	and.pred  	%p27, %p26, %p25;
	or.pred  	%p28, %p24, %p27;
	selp.u32 	%r49, 1, 0, %p28;
	add.s32 	%r50, %r46, %r49;
	ld.global.u32 	%r51, [%rd21+4];
	setp.lt.s32 	%p29, %r51, %r2;
	setp.eq.s32 	%p30, %r51, %r2;
	add.s32 	%r52, %r88, 5;
	setp.lt.s32 	%p31, %r52, %r1;
	and.pred  	%p32, %p31, %p30;
	or.pred  	%p33, %p29, %p32;
	selp.u32 	%r53, 1, 0, %p33;
	add.s32 	%r54, %r50, %r53;
	ld.global.u32 	%r55, [%rd21+8];
	setp.lt.s32 	%p34, %r55, %r2;
	setp.eq.s32 	%p35, %r55, %r2;
	add.s32 	%r56, %r88, 6;
	setp.lt.s32 	%p36, %r56, %r1;
	and.pred  	%p37, %p36, %p35;
	or.pred  	%p38, %p34, %p37;
	selp.u32 	%r57, 1, 0, %p38;
	add.s32 	%r58, %r54, %r57;
	ld.global.u32 	%r59, [%rd21+12];
	setp.lt.s32 	%p39, %r59, %r2;
	setp.eq.s32 	%p40, %r59, %r2;
	add.s32 	%r60, %r88, 7;
	setp.lt.s32 	%p41, %r60, %r1;
	and.pred  	%p42, %p41, %p40;
	or.pred  	%p43, %p39, %p42;
	selp.u32 	%r61, 1, 0, %p43;
	add.s32 	%r99, %r58, %r61;
	add.s64 	%rd21, %rd21, 32;
	add.s32 	%r88, %r88, 8;
	setp.ne.s32 	%p44, %r88, %r94;
	@%p44 bra 	$L__BB0_4;
$L__BB0_5:
	setp.eq.s32 	%p45, %r3, 0;
	@%p45 bra 	$L__BB0_13;
	and.b32  	%r12, %r25, 3;
	setp.lt.u32 	%p46, %r3, 4;
	@%p46 bra 	$L__BB0_8;
	mul.wide.u32 	%rd12, %r94, 4;
	add.s64 	%rd13, %rd1, %rd12;
	ld.global.u32 	%r63, [%rd13];
	setp.lt.s32 	%p47, %r63, %r2;
	setp.eq.s32 	%p48, %r63, %r2;
	setp.lt.s32 	%p49, %r94, %r1;
	and.pred  	%p50, %p49, %p48;
	or.pred  	%p51, %p47, %p50;
	selp.u32 	%r64, 1, 0, %p51;
	add.s32 	%r65, %r99, %r64;
	add.s32 	%r66, %r94, 1;
	ld.global.u32 	%r67, [%rd13+4];
	setp.lt.s32 	%p52, %r67, %r2;
	setp.eq.s32 	%p53, %r67, %r2;
	setp.lt.s32 	%p54, %r66, %r1;
	and.pred  	%p55, %p54, %p53;
	or.pred  	%p56, %p52, %p55;
	selp.u32 	%r68, 1, 0, %p56;
	add.s32 	%r69, %r65, %r68;
	add.s32 	%r70, %r94, 2;
	ld.global.u32 	%r71, [%rd13+8];
	setp.lt.s32 	%p57, %r71, %r2;
	setp.eq.s32 	%p58, %r71, %r2;
	setp.lt.s32 	%p59, %r70, %r1;
	and.pred  	%p60, %p59, %p58;
	or.pred  	%p61, %p57, %p60;
	selp.u32 	%r72, 1, 0, %p61;
	add.s32 	%r73, %r69, %r72;
	add.s32 	%r74, %r94, 3;
	ld.global.u32 	%r75, [%rd13+12];
	setp.lt.s32 	%p62, %r75, %r2;
	setp.eq.s32 	%p63, %r75, %r2;
	setp.lt.s32 	%p64, %r74, %r1;
	and.pred  	%p65, %p64, %p63;
	or.pred  	%p66, %p62, %p65;
	selp.u32 	%r76, 1, 0, %p66;
	add.s32 	%r99, %r73, %r76;
	add.s32 	%r94, %r94, 4;
$L__BB0_8:
	setp.eq.s32 	%p67, %r12, 0;
	@%p67 bra 	$L__BB0_13;
	setp.eq.s32 	%p68, %r12, 1;
	@%p68 bra 	$L__BB0_11;
	mul.wide.u32 	%rd14, %r94, 4;
	add.s64 	%rd15, %rd1, %rd14;
	ld.global.u32 	%r78, [%rd15];
	setp.lt.s32 	%p69, %r78, %r2;
	setp.eq.s32 	%p70, %r78, %r2;
	setp.lt.s32 	%p71, %r94, %r1;
	and.pred  	%p72, %p71, %p70;
	or.pred  	%p73, %p69, %p72;
	selp.u32 	%r79, 1, 0, %p73;
	add.s32 	%r80, %r99, %r79;
	add.s32 	%r81, %r94, 1;
	ld.global.u32 	%r82, [%rd15+4];
	setp.lt.s32 	%p74, %r82, %r2;
	setp.eq.s32 	%p75, %r82, %r2;
	setp.lt.s32 	%p76, %r81, %r1;
	and.pred  	%p77, %p76, %p75;
	or.pred  	%p78, %p74, %p77;
	selp.u32 	%r83, 1, 0, %p78;
	add.s32 	%r99, %r80, %r83;
	add.s32 	%r94, %r94, 2;
$L__BB0_11:
	and.b32  	%r84, %r25, 1;
	setp.eq.b32 	%p79, %r84, 1;
	not.pred 	%p80, %p79;
	@%p80 bra 	$L__BB0_13;
	mul.wide.u32 	%rd16, %r94, 4;
	add.s64 	%rd17, %rd1, %rd16;
	ld.global.u32 	%r85, [%rd17];
	setp.lt.s32 	%p81, %r85, %r2;
	setp.eq.s32 	%p82, %r85, %r2;
	setp.lt.s32 	%p83, %r94, %r1;
	and.pred  	%p84, %p83, %p82;
	or.pred  	%p85, %p81, %p84;
	selp.u32 	%r87, 1, 0, %p85;
	add.s32 	%r99, %r99, %r87;
$L__BB0_13:
	cvt.u64.u32 	%rd22, %r99;
$L__BB0_14:
	cvta.to.global.u64 	%rd18, %rd7;
	shl.b64 	%rd19, %rd22, 2;
	add.s64 	%rd20, %rd18, %rd19;
	st.global.u32 	[%rd20], %r2;
$L__BB0_15:
	ret;

}


// ===== COMPILED SASS (sm_100) =====

	.target	sm_100

	.elftype	@"ET_EXEC"


//--------------------- .note.nv.tkinfo           --------------------------
	.section	.note.nv.tkinfo,"",@"SHT_NOTE"
	.sectionflags	@"SHF_NOTE_NV_TKINFO"
	.tkinfo
        /*0018*/ 	.word	0x00000002
        /*0030*/ 	.string	""
        /*0030*/ 	.string	"ptxas"
        /*0030*/ 	.string	"Cuda compilation tools, release 13.0, V13.0.88"
        /*0030*/ 	.string	"Build cuda_13.0.r13.0/compiler.36424714_0"
        /*0030*/ 	.string	"-arch sm_100 -m 64 "



//--------------------- .note.nv.cuinfo           --------------------------
	.section	.note.nv.cuinfo,"",@"SHT_NOTE"
	.sectionflags	@"SHF_NOTE_NV_CUINFO"
        /*0018*/ 	.short	0x0002
        /*001a*/ 	.short	0x0064
        /*001c*/ 	.short	0x0082
	.zero		2


//--------------------- .nv.info                  --------------------------
	.section	.nv.info,"",@"SHT_CUDA_INFO"
	.align	4


	//----- nvinfo : EIATTR_REGCOUNT
	.align		4
        /*0000*/ 	.byte	0x04, 0x2f
        /*0002*/ 	.short	(.L_1 - .L_0)
	.align		4
.L_0:
        /*0004*/ 	.word	index@(_Z7parSortPiS_i)
        /*0008*/ 	.word	0x0000001a


	//----- nvinfo : EIATTR_FRAME_SIZE
	.align		4
.L_1:
        /*000c*/ 	.byte	0x04, 0x11
        /*000e*/ 	.short	(.L_3 - .L_2)
	.align		4
.L_2:
        /*0010*/ 	.word	index@(_Z7parSortPiS_i)
        /*0014*/ 	.word	0x00000000


	//----- nvinfo : EIATTR_MIN_STACK_SIZE
	.align		4
.L_3:
        /*0018*/ 	.byte	0x04, 0x12
        /*001a*/ 	.short	(.L_5 - .L_4)
	.align		4
.L_4:
        /*001c*/ 	.word	index@(_Z7parSortPiS_i)
        /*0020*/ 	.word	0x00000000
.L_5:


//--------------------- .nv.compat                --------------------------
	.section	.nv.compat,"",@"SHT_CUDA_COMPAT_INFO"
	.align	4
        /*0000*/ 	.byte	0x02, 0x09, 0x00, 0x00, 0x02, 0x02, 0x01, 0x00, 0x02, 0x05, 0x05, 0x00, 0x03, 0x07, 0x01, 0x01
        /*0010*/ 	.byte	0x02, 0x03, 0x00, 0x00, 0x02, 0x06, 0x01, 0x00, 0x04, 0x0b, 0x08, 0x00, 0x09, 0x00, 0x00, 0x00
        /*0020*/ 	.byte	0x00, 0x00, 0x00, 0x00


//--------------------- .nv.info._Z7parSortPiS_i  --------------------------
	.section	.nv.info._Z7parSortPiS_i,"",@"SHT_CUDA_INFO"
	.sectionflags	@""
	.align	4


	//----- nvinfo : EIATTR_CUDA_API_VERSION
	.align		4
        /*0000*/ 	.byte	0x04, 0x37
        /*0002*/ 	.short	(.L_7 - .L_6)
.L_6:
        /*0004*/ 	.word	0x00000082


	//----- nvinfo : EIATTR_KPARAM_INFO
	.align		4
.L_7:
        /*0008*/ 	.byte	0x04, 0x17
        /*000a*/ 	.short	(.L_9 - .L_8)
.L_8:
        /*000c*/ 	.word	0x00000000
        /*0010*/ 	.short	0x0002
        /*0012*/ 	.short	0x0010
        /*0014*/ 	.byte	0x00, 0xf0, 0x11, 0x00


	//----- nvinfo : EIATTR_KPARAM_INFO
	.align		4
.L_9:
        /*0018*/ 	.byte	0x04, 0x17
        /*001a*/ 	.short	(.L_11 - .L_10)
.L_10:
        /*001c*/ 	.word	0x00000000
        /*0020*/ 	.short	0x0001
        /*0022*/ 	.short	0x0008
        /*0024*/ 	.byte	0x00, 0xf5, 0x21, 0x00


	//----- nvinfo : EIATTR_KPARAM_INFO
	.align		4
.L_11:
        /*0028*/ 	.byte	0x04, 0x17
        /*002a*/ 	.short	(.L_13 - .L_12)
.L_12:
        /*002c*/ 	.word	0x00000000
        /*0030*/ 	.short	0x0000
        /*0032*/ 	.short	0x0000
        /*0034*/ 	.byte	0x00, 0xf5, 0x21, 0x00


	//----- nvinfo : EIATTR_SPARSE_MMA_MASK
	.align		4
.L_13:
        /*0038*/ 	.byte	0x03, 0x50
        /*003a*/ 	.short	0x0000


	//----- nvinfo : EIATTR_MAXREG_COUNT
	.align		4
        /*003c*/ 	.byte	0x03, 0x1b
        /*003e*/ 	.short	0x00ff


	//----- nvinfo : EIATTR_MERCURY_ISA_VERSION
	.align		4
        /*0040*/ 	.byte	0x03, 0x5f
        /*0042*/ 	.short	0x0101


	//----- nvinfo : EIATTR_VRC_CTA_INIT_COUNT
	.align		4
        /*0044*/ 	.byte	0x02, 0x4a
	.zero		1
	.zero		1


	//----- nvinfo : EIATTR_EXIT_INSTR_OFFSETS
	.align		4
        /*0048*/ 	.byte	0x04, 0x1c
        /*004a*/ 	.short	(.L_15 - .L_14)


	//   ....[0]....
.L_14:
        /*004c*/ 	.word	0x00000070


	//   ....[1]....
        /*0050*/ 	.word	0x00000a20


	//----- nvinfo : EIATTR_CBANK_PARAM_SIZE
	.align		4
.L_15:
        /*0054*/ 	.byte	0x03, 0x19
        /*0056*/ 	.short	0x0014


	//----- nvinfo : EIATTR_PARAM_CBANK
	.align		4
        /*0058*/ 	.byte	0x04, 0x0a
        /*005a*/ 	.short	(.L_17 - .L_16)
	.align		4
.L_16:
        /*005c*/ 	.word	index@(.nv.constant0._Z7parSortPiS_i)
        /*0060*/ 	.short	0x0380
        /*0062*/ 	.short	0x0014


	//----- nvinfo : EIATTR_SW_WAR
	.align		4
.L_17:
        /*0064*/ 	.byte	0x04, 0x36
        /*0066*/ 	.short	(.L_19 - .L_18)
.L_18:
        /*0068*/ 	.word	0x00000008
.L_19:


//--------------------- .nv.callgraph             --------------------------
	.section	.nv.callgraph,"",@"SHT_CUDA_CALLGRAPH"
	.align	4
	.sectionentsize	8
	.align		4
        /*0000*/ 	.word	0x00000000
	.align		4
        /*0004*/ 	.word	0xffffffff
	.align		4
        /*0008*/ 	.word	0x00000000
	.align		4
        /*000c*/ 	.word	0xfffffffe
	.align		4
        /*0010*/ 	.word	0x00000000
	.align		4
        /*0014*/ 	.word	0xfffffffd
	.align		4
        /*0018*/ 	.word	0x00000000
	.align		4
        /*001c*/ 	.word	0xfffffffc


//--------------------- .text._Z7parSortPiS_i     --------------------------
	.section	.text._Z7parSortPiS_i,"ax",@progbits
	.align	128
        .global         _Z7parSortPiS_i
        .type           _Z7parSortPiS_i,@function
        .size           _Z7parSortPiS_i,(.L_x_6 - _Z7parSortPiS_i)
        .other          _Z7parSortPiS_i,@"STO_CUDA_ENTRY STV_DEFAULT"
_Z7parSortPiS_i:
.text._Z7parSortPiS_i:
[----:B------:R-:W-:Y:S01]  /*0000*/  LDC R1, c[0x0][0x37c] ;  /* 0x0000df00ff017b82 */ /* 0x000fe20000000800 */
[----:B------:R-:W0:Y:S07]  /*0010*/  S2R R0, SR_TID.X ;  /* 0x0000000000007919 */ /* 0x000e2e0000002100 */
[----:B------:R-:W0:Y:S08]  /*0020*/  S2UR UR4, SR_CTAID.X ;  /* 0x00000000000479c3 */ /* 0x000e300000002500 */
[----:B------:R-:W0:Y:S08]  /*0030*/  LDC R7, c[0x0][0x360] ;  /* 0x0000d800ff077b82 */ /* 0x000e300000000800 */
[----:B------:R-:W1:Y:S01]  /*0040*/  LDC R6, c[0x0][0x390] ;  /* 0x0000e400ff067b82 */ /* 0x000e620000000800 */
[----:B0-----:R-:W-:-:S05]  /*0050*/  IMAD R7, R7, UR4, R0 ;  /* 0x0000000407077c24 */ /* 0x001fca000f8e0200 */
[----:B-1----:R-:W-:-:S13]  /*0060*/  ISETP.GE.AND P0, PT, R7, R6, PT ;  /* 0x000000060700720c */ /* 0x002fda0003f06270 */
[----:B------:R-:W-:Y:S05]  /*0070*/  @P0 EXIT ;  /* 0x000000000000094d */ /* 0x000fea0003800000 */
[----:B------:R-:W0:Y:S01]  /*0080*/  LDC.64 R2, c[0x0][0x380] ;  /* 0x0000e000ff027b82 */ /* 0x000e220000000a00 */
[----:B------:R-:W1:Y:S01]  /*0090*/  LDCU.64 UR6, c[0x0][0x358] ;  /* 0x00006b00ff0677ac */ /* 0x000e620008000a00 */
[----:B------:R-:W-:Y:S02]  /*00a0*/  ISETP.GE.AND P0, PT, R6, 0x1, PT ;  /* 0x000000010600780c */ /* 0x000fe40003f06270 */
[----:B------:R-:W-:Y:S01]  /*00b0*/  CS2R R10, SRZ ;  /* 0x00000000000a7805 */ /* 0x000fe2000001ff00 */
[----:B0-----:R-:W-:-:S05]  /*00c0*/  IMAD.WIDE R4, R7, 0x4, R2 ;  /* 0x0000000407047825 */ /* 0x001fca00078e0202 */
[----:B-1----:R0:W5:Y:S05]  /*00d0*/  LDG.E R0, desc[UR6][R4.64] ;  /* 0x0000000604007981 */ /* 0x00216a000c1e1900 */
[----:B------:R-:W-:Y:S05]  /*00e0*/  @!P0 BRA `(.L_x_0) ;  /* 0x00000008003c8947 */ /* 0x000fea0003800000 */
[C---:B------:R-:W-:Y:S01]  /*00f0*/  ISETP.GE.U32.AND P0, PT, R6.reuse, 0x8, PT ;  /* 0x000000080600780c */ /* 0x040fe20003f06070 */
[----:B------:R-:W-:Y:S01]  /*0100*/  IMAD.MOV.U32 R8, RZ, RZ, RZ ;  /* 0x000000ffff087224 */ /* 0x000fe200078e00ff */
[----:B------:R-:W-:Y:S01]  /*0110*/  LOP3.LUT R12, R6, 0x7, RZ, 0xc0, !PT ;  /* 0x00000007060c7812 */ /* 0x000fe200078ec0ff */
[----:B------:R-:W-:-:S03]  /*0120*/  IMAD.MOV.U32 R10, RZ, RZ, RZ ;  /* 0x000000ffff0a7224 */ /* 0x000fc600078e00ff */
[----:B------:R-:W-:-:S07]  /*0130*/  ISETP.NE.AND P2, PT, R12, RZ, PT ;  /* 0x000000ff0c00720c */ /* 0x000fce0003f45270 */
[----:B------:R-:W-:Y:S06]  /*0140*/  @!P0 BRA `(.L_x_1) ;  /* 0x0000000400108947 */ /* 0x000fec0003800000 */
[----:B------:R-:W1:Y:S01]  /*0150*/  LDCU.64 UR4, c[0x0][0x380] ;  /* 0x00007000ff0477ac */ /* 0x000e620008000a00 */
[----:B------:R-:W-:Y:S01]  /*0160*/  LOP3.LUT R8, R6, 0x7ffffff8, RZ, 0xc0, !PT ;  /* 0x7ffffff806087812 */ /* 0x000fe200078ec0ff */
[----:B------:R-:W-:Y:S01]  /*0170*/  IMAD.MOV.U32 R10, RZ, RZ, RZ ;  /* 0x000000ffff0a7224 */ /* 0x000fe200078e00ff */
[----:B-1----:R-:W-:-:S04]  /*0180*/  UIADD3 UR4, UP0, UPT, UR4, 0x10, URZ ;  /* 0x0000001004047890 */ /* 0x002fc8000ff1e0ff */
[----:B------:R-:W-:Y:S02]  /*0190*/  UIADD3.X UR5, UPT, UPT, URZ, UR5, URZ, UP0, !UPT ;  /* 0x00000005ff057290 */ /* 0x000fe400087fe4ff */
[----:B0-----:R-:W-:Y:S01]  /*01a0*/  IMAD.U32 R4, RZ, RZ, UR4 ;  /* 0x00000004ff047e24 */ /* 0x001fe2000f8e00ff */
[----:B------:R-:W-:-:S03]  /*01b0*/  UMOV UR4, URZ ;  /* 0x000000ff00047c82 */ /* 0x000fc60008000000 */
[----:B------:R-:W-:-:S07]  /*01c0*/  IMAD.U32 R5, RZ, RZ, UR5 ;  /* 0x00000005ff057e24 */ /* 0x000fce000f8e00ff */
.L_x_2:
[----:B------:R-:W2:Y:S04]  /*01d0*/  LDG.E R9, desc[UR6][R4.64+-0x10] ;  /* 0xfffff00604097981 */ /* 0x000ea8000c1e1900 */
[----:B------:R-:W3:Y:S04]  /*01e0*/  LDG.E R11, desc[UR6][R4.64+-0xc] ;  /* 0xfffff406040b7981 */ /* 0x000ee8000c1e1900 */
[----:B------:R-:W4:Y:S04]  /*01f0*/  LDG.E R13, desc[UR6][R4.64+-0x8] ;  /* 0xfffff806040d7981 */ /* 0x000f28000c1e1900 */
[----:B------:R-:W4:Y:S04]  /*0200*/  LDG.E R15, desc[UR6][R4.64+-0x4] ;  /* 0xfffffc06040f7981 */ /* 0x000f28000c1e1900 */
[----:B------:R-:W4:Y:S04]  /*0210*/  LDG.E R17, desc[UR6][R4.64] ;  /* 0x0000000604117981 */ /* 0x000f28000c1e1900 */
[----:B------:R-:W4:Y:S04]  /*0220*/  LDG.E R19, desc[UR6][R4.64+0x4] ;  /* 0x0000040604137981 */ /* 0x000f28000c1e1900 */
[----:B------:R-:W4:Y:S04]  /*0230*/  LDG.E R21, desc[UR6][R4.64+0x8] ;  /* 0x0000080604157981 */ /* 0x000f28000c1e1900 */
[----:B------:R-:W4:Y:S01]  /*0240*/  LDG.E R23, desc[UR6][R4.64+0xc] ;  /* 0x00000c0604177981 */ /* 0x000f22000c1e1900 */
[----:B------:R-:W-:Y:S01]  /*0250*/  UIADD3 UR5, UPT, UPT, UR4, 0x1, URZ ;  /* 0x0000000104057890 */ /* 0x000fe2000fffe0ff */
[----:B--2--5:R-:W-:-:S04]  /*0260*/  ISETP.NE.AND P1, PT, R9, R0, PT ;  /* 0x000000000900720c */ /* 0x024fc80003f25270 */
[----:B------:R-:W-:Y:S02]  /*0270*/  ISETP.GT.AND P1, PT, R7, UR4, !P1 ;  /* 0x0000000407007c0c */ /* 0x000fe4000cf24270 */
[-C--:B---3--:R-:W-:Y:S02]  /*0280*/  ISETP.NE.AND P0, PT, R11, R0.reuse, PT ;  /* 0x000000000b00720c */ /* 0x088fe40003f05270 */
[-C--:B------:R-:W-:Y:S01]  /*0290*/  ISETP.LT.OR P1, PT, R9, R0.reuse, P1 ;  /* 0x000000000900720c */ /* 0x080fe20000f21670 */
[----:B------:R-:W-:Y:S01]  /*02a0*/  VIADD R9, R10, 0x1 ;  /* 0x000000010a097836 */ /* 0x000fe20000000000 */
[----:B------:R-:W-:Y:S01]  /*02b0*/  ISETP.GT.AND P0, PT, R7, UR5, !P0 ;  /* 0x0000000507007c0c */ /* 0x000fe2000c704270 */
[----:B------:R-:W-:Y:S01]  /*02c0*/  UIADD3 UR5, UPT, UPT, UR4, 0x2, URZ ;  /* 0x0000000204057890 */ /* 0x000fe2000fffe0ff */
[-C--:B----4-:R-:W-:Y:S02]  /*02d0*/  ISETP.NE.AND P3, PT, R13, R0.reuse, PT ;  /* 0x000000000d00720c */ /* 0x090fe40003f65270 */
[----:B------:R-:W-:-:S07]  /*02e0*/  ISETP.LT.OR P0, PT, R11, R0, P0 ;  /* 0x000000000b00720c */ /* 0x000fce0000701670 */
[----:B------:R-:W-:Y:S01]  /*02f0*/  @!P1 IMAD.MOV R9, RZ, RZ, R10 ;  /* 0x000000ffff099224 */ /* 0x000fe200078e020a */
[----:B------:R-:W-:Y:S01]  /*0300*/  ISETP.GT.AND P1, PT, R7, UR5, !P3 ;  /* 0x0000000507007c0c */ /* 0x000fe2000df24270 */
[----:B------:R-:W-:Y:S01]  /*0310*/  UIADD3 UR5, UPT, UPT, UR4, 0x3, URZ ;  /* 0x0000000304057890 */ /* 0x000fe2000fffe0ff */
[-C--:B------:R-:W-:Y:S01]  /*0320*/  ISETP.NE.AND P3, PT, R15, R0.reuse, PT ;  /* 0x000000000f00720c */ /* 0x080fe20003f65270 */
[----:B------:R-:W-:Y:S01]  /*0330*/  VIADD R10, R9, 0x1 ;  /* 0x00000001090a7836 */ /* 0x000fe20000000000 */
[----:B------:R-:W-:Y:S01]  /*0340*/  ISETP.LT.OR P1, PT, R13, R0, P1 ;  /* 0x000000000d00720c */ /* 0x000fe20000f21670 */
[----:B------:R-:W-:Y:S02]  /*0350*/  @!P0 IMAD.MOV R10, RZ, RZ, R9 ;  /* 0x000000ffff0a8224 */ /* 0x000fe400078e0209 */
[----:B------:R-:W-:Y:S01]  /*0360*/  ISETP.GT.AND P3, PT, R7, UR5, !P3 ;  /* 0x0000000507007c0c */ /* 0x000fe2000df64270 */
[----:B------:R-:W-:Y:S01]  /*0370*/  UIADD3 UR5, UPT, UPT, UR4, 0x4, URZ ;  /* 0x0000000404057890 */ /* 0x000fe2000fffe0ff */
[----:B------:R-:W-:-:S02]  /*0380*/  VIADD R9, R10, 0x1 ;  /* 0x000000010a097836 */ /* 0x000fc40000000000 */
[-C--:B------:R-:W-:Y:S02]  /*0390*/  ISETP.LT.OR P0, PT, R15, R0.reuse, P3 ;  /* 0x000000000f00720c */ /* 0x080fe40001f01670 */
[----:B------:R-:W-:-:S04]  /*03a0*/  ISETP.NE.AND P3, PT, R17, R0, PT ;  /* 0x000000001100720c */ /* 0x000fc80003f65270 */
[----:B------:R-:W-:Y:S01]  /*03b0*/  @!P1 IMAD.MOV R9, RZ, RZ, R10 ;  /* 0x000000ffff099224 */ /* 0x000fe200078e020a */
[----:B------:R-:W-:Y:S01]  /*03c0*/  ISETP.GT.AND P1, PT, R7, UR5, !P3 ;  /* 0x0000000507007c0c */ /* 0x000fe2000df24270 */
[----:B------:R-:W-:Y:S01]  /*03d0*/  UIADD3 UR5, UPT, UPT, UR4, 0x5, URZ ;  /* 0x0000000504057890 */ /* 0x000fe2000fffe0ff */
[-C--:B------:R-:W-:Y:S01]  /*03e0*/  ISETP.NE.AND P3, PT, R19, R0.reuse, PT ;  /* 0x000000001300720c */ /* 0x080fe20003f65270 */
[----:B------:R-:W-:Y:S01]  /*03f0*/  VIADD R10, R9, 0x1 ;  /* 0x00000001090a7836 */ /* 0x000fe20000000000 */
[-C--:B------:R-:W-:Y:S02]  /*0400*/  ISETP.LT.OR P1, PT, R17, R0.reuse, P1 ;  /* 0x000000001100720c */ /* 0x080fe40000f21670 */
[----:B------:R-:W-:Y:S01]  /*0410*/  @!P0 IMAD.MOV R10, RZ, RZ, R9 ;  /* 0x000000ffff0a8224 */ /* 0x000fe200078e0209 */
[----:B------:R-:W-:Y:S01]  /*0420*/  ISETP.GT.AND P3, PT, R7, UR5, !P3 ;  /* 0x0000000507007c0c */ /* 0x000fe2000df64270 */
[----:B------:R-:W-:Y:S02]  /*0430*/  UIADD3 UR5, UPT, UPT, UR4, 0x6, URZ ;  /* 0x0000000604057890 */ /* 0x000fe4000fffe0ff */
[----:B------:R-:W-:Y:S01]  /*0440*/  VIADD R9, R10, 0x1 ;  /* 0x000000010a097836 */ /* 0x000fe20000000000 */
[----:B------:R-:W-:-:S02]  /*0450*/  ISETP.LT.OR P0, PT, R19, R0, P3 ;  /* 0x000000001300720c */ /* 0x000fc40001f01670 */
[----:B------:R-:W-:-:S04]  /*0460*/  ISETP.NE.AND P3, PT, R21, R0, PT ;  /* 0x000000001500720c */ /* 0x000fc80003f65270 */
[----:B------:R-:W-:Y:S01]  /*0470*/  @!P1 IMAD.MOV R9, RZ, RZ, R10 ;  /* 0x000000ffff099224 */ /* 0x000fe200078e020a */
[----:B------:R-:W-:Y:S01]  /*0480*/  ISETP.GT.AND P1, PT, R7, UR5, !P3 ;  /* 0x0000000507007c0c */ /* 0x000fe2000df24270 */
[----:B------:R-:W-:Y:S01]  /*0490*/  UIADD3 UR5, UPT, UPT, UR4, 0x7, URZ ;  /* 0x0000000704057890 */ /* 0x000fe2000fffe0ff */
[-C--:B------:R-:W-:Y:S01]  /*04a0*/  ISETP.NE.AND P3, PT, R23, R0.reuse, PT ;  /* 0x000000001700720c */ /* 0x080fe20003f65270 */
[----:B------:R-:W-:Y:S01]  /*04b0*/  UIADD3 UR4, UPT, UPT, UR4, 0x8, URZ ;  /* 0x0000000804047890 */ /* 0x000fe2000fffe0ff */
[----:B------:R-:W-:Y:S01]  /*04c0*/  ISETP.LT.OR P1, PT, R21, R0, P1 ;  /* 0x000000001500720c */ /* 0x000fe20000f21670 */
[----:B------:R-:W-:Y:S02]  /*04d0*/  VIADD R10, R9, 0x1 ;  /* 0x00000001090a7836 */ /* 0x000fe40000000000 */
[----:B------:R-:W-:Y:S01]  /*04e0*/  ISETP.GT.AND P3, PT, R7, UR5, !P3 ;  /* 0x0000000507007c0c */ /* 0x000fe2000df64270 */
[----:B------:R-:W-:Y:S01]  /*04f0*/  @!P0 IMAD.MOV R10, RZ, RZ, R9 ;  /* 0x000000ffff0a8224 */ /* 0x000fe200078e0209 */
[----:B------:R-:W-:-:S02]  /*0500*/  ISETP.NE.AND P0, PT, R8, UR4, PT ;  /* 0x0000000408007c0c */ /* 0x000fc4000bf05270 */
[----:B------:R-:W-:Y:S01]  /*0510*/  ISETP.LT.OR P3, PT, R23, R0, P3 ;  /* 0x000000001700720c */ /* 0x000fe20001f61670 */
[----:B------:R-:W-:-:S05]  /*0520*/  VIADD R9, R10, 0x1 ;  /* 0x000000010a097836 */ /* 0x000fca0000000000 */
[----:B------:R-:W-:Y:S01]  /*0530*/  @!P1 IMAD.MOV R9, RZ, RZ, R10 ;  /* 0x000000ffff099224 */ /* 0x000fe200078e020a */
[----:B------:R-:W-:-:S03]  /*0540*/  IADD3 R4, P1, PT, R4, 0x20, RZ ;  /* 0x0000002004047810 */ /* 0x000fc60007f3e0ff */
[----:B------:R-:W-:Y:S02]  /*0550*/  VIADD R10, R9, 0x1 ;  /* 0x00000001090a7836 */ /* 0x000fe40000000000 */
[----:B------:R-:W-:Y:S02]  /*0560*/  IMAD.X R5, RZ, RZ, R5, P1 ;  /* 0x000000ffff057224 */ /* 0x000fe400008e0605 */
[----:B------:R-:W-:Y:S01]  /*0570*/  @!P3 IMAD.MOV R10, RZ, RZ, R9 ;  /* 0x000000ffff0ab224 */ /* 0x000fe200078e0209 */
[----:B------:R-:W-:Y:S06]  /*0580*/  @P0 BRA `(.L_x_2) ;  /* 0xfffffffc00100947 */ /* 0x000fec000383ffff */
.L_x_1:
[----:B------:R-:W-:Y:S05]  /*0590*/  @!P2 BRA `(.L_x_3) ;  /* 0x00000004000ca947 */ /* 0x000fea0003800000 */
[----:B------:R-:W-:Y:S02]  /*05a0*/  ISETP.GE.U32.AND P0, PT, R12, 0x4, PT ;  /* 0x000000040c00780c */ /* 0x000fe40003f06070 */
[----:B------:R-:W-:-:S04]  /*05b0*/  LOP3.LUT R14, R6, 0x3, RZ, 0xc0, !PT ;  /* 0x00000003060e7812 */ /* 0x000fc800078ec0ff */
[----:B------:R-:W-:-:S07]  /*05c0*/  ISETP.NE.AND P2, PT, R14, RZ, PT ;  /* 0x000000ff0e00720c */ /* 0x000fce0003f45270 */
[----:B------:R-:W-:Y:S06]  /*05d0*/  @!P0 BRA `(.L_x_4) ;  /* 0x0000000000748947 */ /* 0x000fec0003800000 */
[----:B0-----:R-:W-:-:S05]  /*05e0*/  IMAD.WIDE.U32 R4, R8, 0x4, R2 ;  /* 0x0000000408047825 */ /* 0x001fca00078e0002 */
[----:B------:R-:W2:Y:S04]  /*05f0*/  LDG.E R9, desc[UR6][R4.64] ;  /* 0x0000000604097981 */ /* 0x000ea8000c1e1900 */
[----:B------:R-:W3:Y:S04]  /*0600*/  LDG.E R11, desc[UR6][R4.64+0x4] ;  /* 0x00000406040b7981 */ /* 0x000ee8000c1e1900 */
[----:B------:R-:W4:Y:S04]  /*0610*/  LDG.E R13, desc[UR6][R4.64+0x8] ;  /* 0x00000806040d7981 */ /* 0x000f28000c1e1900 */
[----:B------:R0:W4:Y:S01]  /*0620*/  LDG.E R15, desc[UR6][R4.64+0xc] ;  /* 0x00000c06040f7981 */ /* 0x000122000c1e1900 */
[----:B------:R-:W-:-:S02]  /*0630*/  VIADD R12, R8, 0x1 ;  /* 0x00000001080c7836 */ /* 0x000fc40000000000 */
[----:B0-----:R-:W-:Y:S01]  /*0640*/  VIADD R4, R8, 0x3 ;  /* 0x0000000308047836 */ /* 0x001fe20000000000 */
[----:B--2--5:R-:W-:-:S04]  /*0650*/  ISETP.NE.AND P1, PT, R9, R0, PT ;  /* 0x000000000900720c */ /* 0x024fc80003f25270 */
[-C--:B------:R-:W-:Y:S02]  /*0660*/  ISETP.LT.AND P1, PT, R8, R7.reuse, !P1 ;  /* 0x000000070800720c */ /* 0x080fe40004f21270 */
[-C--:B---3--:R-:W-:Y:S02]  /*0670*/  ISETP.NE.AND P0, PT, R11, R0.reuse, PT ;  /* 0x000000000b00720c */ /* 0x088fe40003f05270 */
[-C--:B------:R-:W-:Y:S01]  /*0680*/  ISETP.LT.OR P1, PT, R9, R0.reuse, P1 ;  /* 0x000000000900720c */ /* 0x080fe20000f21670 */
[----:B------:R-:W-:Y:S01]  /*0690*/  VIADD R9, R10, 0x1 ;  /* 0x000000010a097836 */ /* 0x000fe20000000000 */
[----:B------:R-:W-:Y:S01]  /*06a0*/  ISETP.LT.AND P0, PT, R12, R7, !P0 ;  /* 0x000000070c00720c */ /* 0x000fe20004701270 */
[C---:B------:R-:W-:Y:S01]  /*06b0*/  VIADD R12, R8.reuse, 0x2 ;  /* 0x00000002080c7836 */ /* 0x040fe20000000000 */
[-C--:B----4-:R-:W-:Y:S01]  /*06c0*/  ISETP.NE.AND P3, PT, R13, R0.reuse, PT ;  /* 0x000000000d00720c */ /* 0x090fe20003f65270 */
[----:B------:R-:W-:Y:S01]  /*06d0*/  VIADD R8, R8, 0x4 ;  /* 0x0000000408087836 */ /* 0x000fe20000000000 */
[----:B------:R-:W-:-:S02]  /*06e0*/  ISETP.LT.OR P0, PT, R11, R0, P0 ;  /* 0x000000000b00720c */ /* 0x000fc40000701670 */
[----:B------:R-:W-:-:S05]  /*06f0*/  ISETP.LT.AND P3, PT, R12, R7, !P3 ;  /* 0x000000070c00720c */ /* 0x000fca0005f61270 */
[----:B------:R-:W-:Y:S01]  /*0700*/  @!P1 IMAD.MOV R9, RZ, RZ, R10 ;  /* 0x000000ffff099224 */ /* 0x000fe200078e020a */
[-C--:B------:R-:W-:Y:S02]  /*0710*/  ISETP.LT.OR P1, PT, R13, R0.reuse, P3 ;  /* 0x000000000d00720c */ /* 0x080fe40001f21670 */
[----:B------:R-:W-:Y:S01]  /*0720*/  ISETP.NE.AND P3, PT, R15, R0, PT ;  /* 0x000000000f00720c */ /* 0x000fe20003f65270 */
[----:B------:R-:W-:Y:S02]  /*0730*/  VIADD R5, R9, 0x1 ;  /* 0x0000000109057836 */ /* 0x000fe40000000000 */
[----:B------:R-:W-:Y:S01]  /*0740*/  @!P0 IMAD.MOV R5, RZ, RZ, R9 ;  /* 0x000000ffff058224 */ /* 0x000fe200078e0209 */
[----:B------:R-:W-:-:S03]  /*0750*/  ISETP.LT.AND P3, PT, R4, R7, !P3 ;  /* 0x000000070400720c */ /* 0x000fc60005f61270 */
[----:B------:R-:W-:Y:S01]  /*0760*/  VIADD R4, R5, 0x1 ;  /* 0x0000000105047836 */ /* 0x000fe20000000000 */
[----:B------:R-:W-:-:S03]  /*0770*/  ISETP.LT.OR P3, PT, R15, R0, P3 ;  /* 0x000000000f00720c */ /* 0x000fc60001f61670 */
[----:B------:R-:W-:-:S04]  /*0780*/  @!P1 IMAD.MOV R4, RZ, RZ, R5 ;  /* 0x000000ffff049224 */ /* 0x000fc800078e0205 */
[----:B------:R-:W-:-:S06]  /*0790*/  VIADD R10, R4, 0x1 ;  /* 0x00000001040a7836 */ /* 0x000fcc0000000000 */
[----:B------:R-:W-:-:S07]  /*07a0*/  @!P3 IMAD.MOV R10, RZ, RZ, R4 ;  /* 0x000000ffff0ab224 */ /* 0x000fce00078e0204 */
.L_x_4:
[----:B------:R-:W-:Y:S05]  /*07b0*/  @!P2 BRA `(.L_x_3) ;  /* 0x000000000084a947 */ /* 0x000fea0003800000 */
[----:B------:R-:W-:-:S13]  /*07c0*/  ISETP.NE.AND P3, PT, R14, 0x1, PT ;  /* 0x000000010e00780c */ /* 0x000fda0003f65270 */
[----:B0-----:R-:W-:-:S05]  /*07d0*/  @P3 IMAD.WIDE.U32 R4, R8, 0x4, R2 ;  /* 0x0000000408043825 */ /* 0x001fca00078e0002 */
[----:B------:R-:W2:Y:S01]  /*07e0*/  @P3 LDG.E R9, desc[UR6][R4.64] ;  /* 0x0000000604093981 */ /* 0x000ea2000c1e1900 */
[----:B------:R-:W-:-:S03]  /*07f0*/  LOP3.LUT R6, R6, 0x1, RZ, 0xc0, !PT ;  /* 0x0000000106067812 */ /* 0x000fc600078ec0ff */
[----:B------:R-:W3:Y:S01]  /*0800*/  @P3 LDG.E R11, desc[UR6][R4.64+0x4] ;  /* 0x00000406040b3981 */ /* 0x000ee2000c1e1900 */
[----:B------:R-:W-:Y:S01]  /*0810*/  ISETP.NE.U32.AND P2, PT, R6, 0x1, PT ;  /* 0x000000010600780c */ /* 0x000fe20003f45070 */
[----:B------:R-:W-:Y:S01]  /*0820*/  @P3 VIADD R6, R8, 0x1 ;  /* 0x0000000108063836 */ /* 0x000fe20000000000 */
[----:B--2--5:R-:W-:-:S04]  /*0830*/  @P3 ISETP.NE.AND P0, PT, R9, R0, PT ;  /* 0x000000000900320c */ /* 0x024fc80003f05270 */
[C---:B------:R-:W-:Y:S01]  /*0840*/  @P3 ISETP.LT.AND P0, PT, R8.reuse, R7, !P0 ;  /* 0x000000070800320c */ /* 0x040fe20004701270 */
[----:B------:R-:W-:-:S06]  /*0850*/  @P3 VIADD R8, R8, 0x2 ;  /* 0x0000000208083836 */ /* 0x000fcc0000000000 */
[----:B------:R-:W-:-:S06]  /*0860*/  @!P2 IMAD.WIDE.U32 R2, R8, 0x4, R2 ;  /* 0x000000040802a825 */ /* 0x000fcc00078e0002 */
[----:B------:R0:W2:Y:S01]  /*0870*/  @!P2 LDG.E R3, desc[UR6][R2.64] ;  /* 0x000000060203a981 */ /* 0x0000a2000c1e1900 */
[-C--:B------:R-:W-:Y:S02]  /*0880*/  @P3 ISETP.LT.OR P0, PT, R9, R0.reuse, P0 ;  /* 0x000000000900320c */ /* 0x080fe40000701670 */
[----:B---3--:R-:W-:Y:S02]  /*0890*/  @P3 ISETP.NE.AND P4, PT, R11, R0, PT ;  /* 0x000000000b00320c */ /* 0x008fe40003f85270 */
[----:B------:R-:W-:Y:S02]  /*08a0*/  PLOP3.LUT P1, PT, PT, PT, PT, 0x80, 0x8 ;  /* 0x000000000008781c */ /* 0x000fe40003f2f070 */
[----:B------:R-:W-:Y:S02]  /*08b0*/  @P3 PLOP3.LUT P1, PT, P0, PT, PT, 0x80, 0x8 ;  /* 0x000000000008381c */ /* 0x000fe4000072f070 */
[----:B------:R-:W-:-:S04]  /*08c0*/  @P3 ISETP.LT.AND P4, PT, R6, R7, !P4 ;  /* 0x000000070600320c */ /* 0x000fc80006781270 */
[----:B------:R-:W-:Y:S02]  /*08d0*/  @P3 ISETP.LT.OR P4, PT, R11, R0, P4 ;  /* 0x000000000b00320c */ /* 0x000fe40002781670 */
[----:B------:R-:W-:Y:S02]  /*08e0*/  PLOP3.LUT P0, PT, PT, PT, PT, 0x80, 0x8 ;  /* 0x000000000008781c */ /* 0x000fe40003f0f070 */
[----:B------:R-:W-:Y:S01]  /*08f0*/  @P3 PLOP3.LUT P0, PT, P4, PT, PT, 0x80, 0x8 ;  /* 0x000000000008381c */ /* 0x000fe2000270f070 */
[----:B------:R-:W-:Y:S02]  /*0900*/  @P3 VIADD R4, R10, 0x1 ;  /* 0x000000010a043836 */ /* 0x000fe40000000000 */
[----:B------:R-:W-:-:S04]  /*0910*/  @!P1 IMAD.MOV R4, RZ, RZ, R10 ;  /* 0x000000ffff049224 */ /* 0x000fc800078e020a */
[----:B0-----:R-:W-:-:S06]  /*0920*/  @P3 VIADD R2, R4, 0x1 ;  /* 0x0000000104023836 */ /* 0x001fcc0000000000 */
[----:B------:R-:W-:-:S04]  /*0930*/  @!P0 IMAD.MOV R2, RZ, RZ, R4 ;  /* 0x000000ffff028224 */ /* 0x000fc800078e0204 */
[----:B------:R-:W-:-:S04]  /*0940*/  @P3 IMAD.MOV.U32 R10, RZ, RZ, R2 ;  /* 0x000000ffff0a3224 */ /* 0x000fc800078e0002 */
[----:B------:R-:W-:Y:S01]  /*0950*/  @!P2 VIADD R2, R10, 0x1 ;  /* 0x000000010a02a836 */ /* 0x000fe20000000000 */
[----:B--2---:R-:W-:-:S04]  /*0960*/  @!P2 ISETP.NE.AND P4, PT, R3, R0, PT ;  /* 0x000000000300a20c */ /* 0x004fc80003f85270 */
[----:B------:R-:W-:-:S04]  /*0970*/  @!P2 ISETP.LT.AND P1, PT, R8, R7, !P4 ;  /* 0x000000070800a20c */ /* 0x000fc80006721270 */
[----:B------:R-:W-:Y:S02]  /*0980*/  @!P2 ISETP.LT.OR P4, PT, R3, R0, P1 ;  /* 0x000000000300a20c */ /* 0x000fe40000f81670 */
[----:B------:R-:W-:Y:S02]  /*0990*/  PLOP3.LUT P1, PT, PT, PT, PT, 0x80, 0x8 ;  /* 0x000000000008781c */ /* 0x000fe40003f2f070 */
[----:B------:R-:W-:-:S13]  /*09a0*/  @!P2 PLOP3.LUT P1, PT, P4, PT, PT, 0x80, 0x8 ;  /* 0x000000000008a81c */ /* 0x000fda000272f070 */
[----:B------:R-:W-:-:S04]  /*09b0*/  @!P1 IMAD.MOV R2, RZ, RZ, R10 ;  /* 0x000000ffff029224 */ /* 0x000fc800078e020a */
[----:B------:R-:W-:-:S07]  /*09c0*/  @!P2 IMAD.MOV.U32 R10, RZ, RZ, R2 ;  /* 0x000000ffff0aa224 */ /* 0x000fce00078e0002 */
.L_x_3:
[----:B------:R-:W-:-:S07]  /*09d0*/  IMAD.MOV.U32 R11, RZ, RZ, RZ ;  /* 0x000000ffff0b7224 */ /* 0x000fce00078e00ff */
.L_x_0:
[----:B------:R-:W1:Y:S02]  /*09e0*/  LDCU.64 UR4, c[0x0][0x388] ;  /* 0x00007100ff0477ac */ /* 0x000e640008000a00 */
[----:B-1----:R-:W-:-:S04]  /*09f0*/  LEA R2, P0, R10, UR4, 0x2 ;  /* 0x000000040a027c11 */ /* 0x002fc8000f8010ff */
[----:B------:R-:W-:-:S05]  /*0a00*/  LEA.HI.X R3, R10, UR5, R11, 0x2, P0 ;  /* 0x000000050a037c11 */ /* 0x000fca00080f140b */
[----:B-----5:R-:W-:Y:S01]  /*0a10*/  STG.E desc[UR6][R2.64], R0 ;  /* 0x0000000002007986 */ /* 0x020fe2000c101906 */
[----:B------:R-:W-:Y:S05]  /*0a20*/  EXIT ;  /* 0x000000000000794d */ /* 0x000fea0003800000 */
.L_x_5:
[----:B------:R-:W-:-:S00]  /*0a30*/  BRA `(.L_x_5) ;  /* 0xfffffffc00fc7947 */ /* 0x000fc0000383ffff */
[----:B------:R-:W-:-:S00]  /*0a40*/  NOP ;  /* 0x0000000000007918 */ /* 0x000fc00000000000 */
        /* <DEDUP_REMOVED lines=11> */
.L_x_6:


//--------------------- .nv.shared.reserved.0     --------------------------
	.section	.nv.shared.reserved.0,"aw",@nobits
	.weak		__nv_reservedSMEM_offset_0_alias
	.size		__nv_reservedSMEM_offset_0_alias, 0, 64
	.other		__nv_reservedSMEM_offset_0_alias,@"STO_CUDA_RESERVED_SHARED STV_DEFAULT"
__nv_reservedSMEM_offset_0_alias:
	.zero		0
	.zero		64


//--------------------- .nv.constant0._Z7parSortPiS_i --------------------------
	.section	.nv.constant0._Z7parSortPiS_i,"a",@progbits
	.sectionflags	@""
	.align	4
.nv.constant0._Z7parSortPiS_i:
	.zero		916


//--------------------- SYMBOLS --------------------------

	.type		.nv.reservedSmem.offset0,@object
	.size		.nv.reservedSmem.offset0,0x4
